	.headerflags	@"EF_CUDA_TEXMODE_UNIFIED EF_CUDA_64BIT_ADDRESS EF_CUDA_SM86 EF_CUDA_VIRTUAL_SM(EF_CUDA_SM86)"
	.elftype	@"ET_EXEC"


//--------------------- .nv.info                  --------------------------
	.section	.nv.info,"",@"SHT_CUDA_INFO"
	.align	4


	//----- nvinfo : EIATTR_REGCOUNT
	.align		4
        /*0000*/ 	.byte	0x04, 0x2f
        /*0002*/ 	.short	(.L_1 - .L_0)
	.align		4
.L_0:
        /*0004*/ 	.word	index@(triton_poi_fused_relu_5)
        /*0008*/ 	.word	0x00000008


	//----- nvinfo : EIATTR_FRAME_SIZE
	.align		4
.L_1:
        /*000c*/ 	.byte	0x04, 0x11
        /*000e*/ 	.short	(.L_3 - .L_2)
	.align		4
.L_2:
        /*0010*/ 	.word	index@(triton_poi_fused_relu_5)
        /*0014*/ 	.word	0x00000000


	//----- nvinfo : EIATTR_MIN_STACK_SIZE
	.align		4
.L_3:
        /*0018*/ 	.byte	0x04, 0x12
        /*001a*/ 	.short	(.L_5 - .L_4)
	.align		4
.L_4:
        /*001c*/ 	.word	index@(triton_poi_fused_relu_5)
        /*0020*/ 	.word	0x00000000
.L_5:


//--------------------- .nv.info.triton_poi_fused_relu_5 --------------------------
	.section	.nv.info.triton_poi_fused_relu_5,"",@"SHT_CUDA_INFO"
	.sectionflags	@""
	.align	4


	//----- nvinfo : EIATTR_CUDA_API_VERSION
	.align		4
        /*0000*/ 	.byte	0x04, 0x37
        /*0002*/ 	.short	(.L_7 - .L_6)
.L_6:
        /*0004*/ 	.word	0x00000080


	//----- nvinfo : EIATTR_SW2861232_WAR
	.align		4
.L_7:
        /*0008*/ 	.byte	0x01, 0x35
	.zero		2


	//----- nvinfo : EIATTR_PARAM_CBANK
	.align		4
        /*000c*/ 	.byte	0x04, 0x0a
        /*000e*/ 	.short	(.L_9 - .L_8)
	.align		4
.L_8:
        /*0010*/ 	.word	index@(.nv.constant0.triton_poi_fused_relu_5)
        /*0014*/ 	.short	0x0160
        /*0016*/ 	.short	0x0018


	//----- nvinfo : EIATTR_CBANK_PARAM_SIZE
	.align		4
.L_9:
        /*0018*/ 	.byte	0x03, 0x19
        /*001a*/ 	.short	0x0018


	//----- nvinfo : EIATTR_KPARAM_INFO
	.align		4
        /*001c*/ 	.byte	0x04, 0x17
        /*001e*/ 	.short	(.L_11 - .L_10)
.L_10:
        /*0020*/ 	.word	0x00000000
        /*0024*/ 	.short	0x0002
        /*0026*/ 	.short	0x0010
        /*0028*/ 	.byte	0x00, 0xf4, 0x21, 0x00


	//----- nvinfo : EIATTR_KPARAM_INFO
	.align		4
.L_11:
        /*002c*/ 	.byte	0x04, 0x17
        /*002e*/ 	.short	(.L_13 - .L_12)
.L_12:
        /*0030*/ 	.word	0x00000000
        /*0034*/ 	.short	0x0001
        /*0036*/ 	.short	0x0008
        /*0038*/ 	.byte	0x00, 0xf0, 0x11, 0x00


	//----- nvinfo : EIATTR_KPARAM_INFO
	.align		4
.L_13:
        /*003c*/ 	.byte	0x04, 0x17
        /*003e*/ 	.short	(.L_15 - .L_14)
.L_14:
        /*0040*/ 	.word	0x00000000
        /*0044*/ 	.short	0x0000
        /*0046*/ 	.short	0x0000
        /*0048*/ 	.byte	0x00, 0xf4, 0x21, 0x00


	//----- nvinfo : EIATTR_MAXREG_COUNT
	.align		4
.L_15:
        /*004c*/ 	.byte	0x03, 0x1b
        /*004e*/ 	.short	0x00ff


	//----- nvinfo : EIATTR_EXIT_INSTR_OFFSETS
	.align		4
        /*0050*/ 	.byte	0x04, 0x1c
        /*0052*/ 	.short	(.L_17 - .L_16)


	//   ....[0]....
.L_16:
        /*0054*/ 	.word	0x00000100


	//   ....[1]....
        /*0058*/ 	.word	0x00000120


	//----- nvinfo : EIATTR_REQNTID
	.align		4
.L_17:
        /*005c*/ 	.byte	0x04, 0x10
        /*005e*/ 	.short	(.L_19 - .L_18)
.L_18:
        /*0060*/ 	.word	0x00000080
        /*0064*/ 	.word	0x00000001
        /*0068*/ 	.word	0x00000001


	//----- nvinfo : EIATTR_CRS_STACK_SIZE
	.align		4
.L_19:
        /*006c*/ 	.byte	0x04, 0x1e
        /*006e*/ 	.short	(.L_21 - .L_20)
.L_20:
        /*0070*/ 	.word	0x00000000
.L_21:


//--------------------- .nv.callgraph             --------------------------
	.section	.nv.callgraph,"",@"SHT_CUDA_CALLGRAPH"
	.align	4
	.sectionentsize	8
	.align		4
        /*0000*/ 	.word	0x00000000
	.align		4
        /*0004*/ 	.word	0xffffffff
	.align		4
        /*0008*/ 	.word	0x00000000
	.align		4
        /*000c*/ 	.word	0xfffffffe
	.align		4
        /*0010*/ 	.word	0x00000000
	.align		4
        /*0014*/ 	.word	0xfffffffd
	.align		4
        /*0018*/ 	.word	0x00000000
	.align		4
        /*001c*/ 	.word	0xfffffffc


//--------------------- .nv.rel.action            --------------------------
	.section	.nv.rel.action,"",@"SHT_CUDA_RELOCINFO"
	.align	8
	.sectionentsize	8
        /*0000*/ 	.byte	0x73, 0x00, 0x00, 0x00, 0x00, 0x00, 0x00, 0x00, 0x00, 0x00, 0x00, 0x11, 0x25, 0x00, 0x05, 0x36


//--------------------- .nv.constant0.triton_poi_fused_relu_5 --------------------------
	.section	.nv.constant0.triton_poi_fused_relu_5,"a",@progbits
	.sectionflags	@""
	.align	4
.nv.constant0.triton_poi_fused_relu_5:
	.zero		376


//--------------------- .text.triton_poi_fused_relu_5 --------------------------
	.section	.text.triton_poi_fused_relu_5,"ax",@progbits
	.sectioninfo	@"SHI_REGISTERS=8"
	.align	128
        .global         triton_poi_fused_relu_5
        .type           triton_poi_fused_relu_5,@function
        .size           triton_poi_fused_relu_5,(.L_x_3 - triton_poi_fused_relu_5)
        .other          triton_poi_fused_relu_5,@"STO_CUDA_ENTRY STV_DEFAULT"
triton_poi_fused_relu_5:
.text.triton_poi_fused_relu_5:
[----:B------:R-:W-:Y:S02]  /*0000*/  IMAD.MOV.U32 R1, RZ, RZ, c[0x0][0x28] ;  /* 0x00000a00ff017624 */ /* 0x000fe400078e00ff */
[----:B------:R-:W0:Y:S01]  /*0010*/  S2R R0, SR_TID.X ;  /* 0x0000000000007919 */ /* 0x000e220000002100 */
[----:B------:R-:W-:Y:S01]  /*0020*/  ULDC.64 UR4, c[0x0][0x118] ;  /* 0x0000460000047ab9 */ /* 0x000fe20000000a00 */
[----:B------:R-:W-:Y:S01]  /*0030*/  BSSY B0, `(.L_x_0) ;  /* 0x000000a000007945 */ /* 0x000fe20003800000 */
[----:B------:R-:W-:Y:S01]  /*0040*/  IMAD.MOV.U32 R4, RZ, RZ, RZ ;  /* 0x000000ffff047224 */ /* 0x000fe200078e00ff */
[----:B------:R-:W1:Y:S01]  /*0050*/  S2R R3, SR_CTAID.X ;  /* 0x0000000000037919 */ /* 0x000e620000002500 */
[----:B0-----:R-:W-:-:S05]  /*0060*/  LOP3.LUT R0, R0, 0x7f, RZ, 0xc0, !PT ;  /* 0x0000007f00007812 */ /* 0x001fca00078ec0ff */
[----:B-1----:R-:W-:Y:S01]  /*0070*/  IMAD R0, R3, 0x80, R0 ;  /* 0x0000008003007824 */ /* 0x002fe200078e0200 */
[----:B------:R-:W-:-:S04]  /*0080*/  MOV R3, 0x4 ;  /* 0x0000000400037802 */ /* 0x000fc80000000f00 */
[C---:B------:R-:W-:Y:S01]  /*0090*/  ISETP.GE.AND P1, PT, R0.reuse, 0x6400, PT ;  /* 0x000064000000780c */ /* 0x040fe20003f26270 */
[----:B------:R-:W-:-:S12]  /*00a0*/  IMAD.WIDE R2, R0, R3, c[0x0][0x160] ;  /* 0x0000580000027625 */ /* 0x000fd800078e0203 */
[----:B------:R-:W-:Y:S05]  /*00b0*/  @P1 BRA `(.L_x_1) ;  /* 0x0000001000001947 */ /* 0x000fea0003800000 */
[----:B------:R0:W5:Y:S02]  /*00c0*/  LDG.E R4, [R2.64] ;  /* 0x0000000402047981 */ /* 0x000164000c1e1900 */
.L_x_1:
[----:B------:R-:W-:Y:S05]  /*00d0*/  BSYNC B0 ;  /* 0x0000000000007941 */ /* 0x000fea0003800000 */
.L_x_0:
[----:B-----5:R-:W-:-:S04]  /*00e0*/  FSETP.GEU.AND P0, PT, R4, RZ, PT ;  /* 0x000000ff0400720b */ /* 0x020fc80003f0e000 */
[----:B------:R-:W-:Y:S01]  /*00f0*/  FSEL R5, R4, RZ, P0 ;  /* 0x000000ff04057208 */ /* 0x000fe20000000000 */
[----:B------:R-:W-:Y:S08]  /*0100*/  @P1 EXIT ;  /* 0x000000000000194d */ /* 0x000ff00003800000 */
[----:B------:R-:W-:Y:S01]  /*0110*/  STG.E [R2.64], R5 ;  /* 0x0000000502007986 */ /* 0x000fe2000c101904 */
[----:B------:R-:W-:Y:S05]  /*0120*/  EXIT ;  /* 0x000000000000794d */ /* 0x000fea0003800000 */
.L_x_2:
[----:B------:R-:W-:-:S00]  /*0130*/  BRA `(.L_x_2) ;  /* 0xfffffff000007947 */ /* 0x000fc0000383ffff */
[----:B------:R-:W-:-:S00]  /*0140*/  NOP ;  /* 0x0000000000007918 */ /* 0x000fc00000000000 */
        /* <DEDUP_REMOVED lines=11> */
.L_x_3:
